//
// Generated by NVIDIA NVVM Compiler
//
// Compiler Build ID: CL-36424714
// Cuda compilation tools, release 13.0, V13.0.88
// Based on NVVM 20.0.0
//

.version 9.0
.target sm_100
.address_size 64

	// .globl	_Z15DataInputKernelIA32_iEvPT_S2_

.visible .entry _Z15DataInputKernelIA32_iEvPT_S2_(
	.param .u64 .ptr .align 1 _Z15DataInputKernelIA32_iEvPT_S2__param_0,
	.param .u64 .ptr .align 1 _Z15DataInputKernelIA32_iEvPT_S2__param_1
)
{
	.reg .pred 	%p<4>;
	.reg .b32 	%r<12>;
	.reg .b64 	%rd<11>;

	ld.param.u64 	%rd1, [_Z15DataInputKernelIA32_iEvPT_S2__param_0];
	ld.param.u64 	%rd2, [_Z15DataInputKernelIA32_iEvPT_S2__param_1];
	mov.u32 	%r3, %ntid.x;
	mov.u32 	%r4, %ctaid.x;
	mov.u32 	%r5, %tid.x;
	mad.lo.s32 	%r1, %r3, %r4, %r5;
	mov.u32 	%r6, %ntid.y;
	mov.u32 	%r7, %ctaid.y;
	mov.u32 	%r8, %tid.y;
	mad.lo.s32 	%r9, %r6, %r7, %r8;
	setp.gt.s32 	%p1, %r1, 31;
	setp.gt.u32 	%p2, %r9, 31;
	or.pred  	%p3, %p1, %p2;
	@%p3 bra 	$L__BB0_2;
	cvta.to.global.u64 	%rd3, %rd1;
	cvta.to.global.u64 	%rd4, %rd2;
	mul.wide.s32 	%rd5, %r1, 128;
	add.s64 	%rd6, %rd3, %rd5;
	mul.wide.u32 	%rd7, %r9, 4;
	add.s64 	%rd8, %rd6, %rd7;
	mov.b32 	%r10, 2;
	st.global.u32 	[%rd8], %r10;
	add.s64 	%rd9, %rd4, %rd5;
	add.s64 	%rd10, %rd9, %rd7;
	mov.b32 	%r11, 3;
	st.global.u32 	[%rd10], %r11;
$L__BB0_2:
	ret;

}
	// .globl	_Z20MatrixAdditionKernelIA32_iEvPT_S2_S2_
.visible .entry _Z20MatrixAdditionKernelIA32_iEvPT_S2_S2_(
	.param .u64 .ptr .align 1 _Z20MatrixAdditionKernelIA32_iEvPT_S2_S2__param_0,
	.param .u64 .ptr .align 1 _Z20MatrixAdditionKernelIA32_iEvPT_S2_S2__param_1,
	.param .u64 .ptr .align 1 _Z20MatrixAdditionKernelIA32_iEvPT_S2_S2__param_2
)
{
	.reg .pred 	%p<4>;
	.reg .b32 	%r<13>;
	.reg .b64 	%rd<15>;

	ld.param.u64 	%rd1, [_Z20MatrixAdditionKernelIA32_iEvPT_S2_S2__param_0];
	ld.param.u64 	%rd2, [_Z20MatrixAdditionKernelIA32_iEvPT_S2_S2__param_1];
	ld.param.u64 	%rd3, [_Z20MatrixAdditionKernelIA32_iEvPT_S2_S2__param_2];
	mov.u32 	%r3, %ntid.x;
	mov.u32 	%r4, %ctaid.x;
	mov.u32 	%r5, %tid.x;
	mad.lo.s32 	%r1, %r3, %r4, %r5;
	mov.u32 	%r6, %ntid.y;
	mov.u32 	%r7, %ctaid.y;
	mov.u32 	%r8, %tid.y;
	mad.lo.s32 	%r9, %r6, %r7, %r8;
	setp.gt.s32 	%p1, %r1, 31;
	setp.gt.u32 	%p2, %r9, 31;
	or.pred  	%p3, %p1, %p2;
	@%p3 bra 	$L__BB1_2;
	cvta.to.global.u64 	%rd4, %rd1;
	cvta.to.global.u64 	%rd5, %rd2;
	cvta.to.global.u64 	%rd6, %rd3;
	mul.wide.s32 	%rd7, %r1, 128;
	add.s64 	%rd8, %rd4, %rd7;
	mul.wide.u32 	%rd9, %r9, 4;
	add.s64 	%rd10, %rd8, %rd9;
	ld.global.u32 	%r10, [%rd10];
	add.s64 	%rd11, %rd5, %rd7;
	add.s64 	%rd12, %rd11, %rd9;
	ld.global.u32 	%r11, [%rd12];
	add.s32 	%r12, %r11, %r10;
	add.s64 	%rd13, %rd6, %rd7;
	add.s64 	%rd14, %rd13, %rd9;
	st.global.u32 	[%rd14], %r12;
$L__BB1_2:
	ret;

}


// ===== COMPILED SASS (sm_100) =====

	.target	sm_100

	.elftype	@"ET_EXEC"


//--------------------- .note.nv.tkinfo           --------------------------
	.section	.note.nv.tkinfo,"",@"SHT_NOTE"
	.sectionflags	@"SHF_NOTE_NV_TKINFO"
	.tkinfo
        /*0018*/ 	.word	0x00000002
        /*0030*/ 	.string	""
        /*0030*/ 	.string	"ptxas"
        /*0030*/ 	.string	"Cuda compilation tools, release 13.0, V13.0.88"
        /*0030*/ 	.string	"Build cuda_13.0.r13.0/compiler.36424714_0"
        /*0030*/ 	.string	"-arch sm_100 -m 64 "



//--------------------- .note.nv.cuinfo           --------------------------
	.section	.note.nv.cuinfo,"",@"SHT_NOTE"
	.sectionflags	@"SHF_NOTE_NV_CUINFO"
        /*0018*/ 	.short	0x0002
        /*001a*/ 	.short	0x0064
        /*001c*/ 	.short	0x0082
	.zero		2


//--------------------- .nv.info                  --------------------------
	.section	.nv.info,"",@"SHT_CUDA_INFO"
	.align	4


	//----- nvinfo : EIATTR_REGCOUNT
	.align		4
        /*0000*/ 	.byte	0x04, 0x2f
        /*0002*/ 	.short	(.L_1 - .L_0)
	.align		4
.L_0:
        /*0004*/ 	.word	index@(_Z15DataInputKernelIA32_iEvPT_S2_)
        /*0008*/ 	.word	0x0000000c


	//----- nvinfo : EIATTR_FRAME_SIZE
	.align		4
.L_1:
        /*000c*/ 	.byte	0x04, 0x11
        /*000e*/ 	.short	(.L_3 - .L_2)
	.align		4
.L_2:
        /*0010*/ 	.word	index@(_Z15DataInputKernelIA32_iEvPT_S2_)
        /*0014*/ 	.word	0x00000000


	//----- nvinfo : EIATTR_REGCOUNT
	.align		4
.L_3:
        /*0018*/ 	.byte	0x04, 0x2f
        /*001a*/ 	.short	(.L_5 - .L_4)
	.align		4
.L_4:
        /*001c*/ 	.word	index@(_Z20MatrixAdditionKernelIA32_iEvPT_S2_S2_)
        /*0020*/ 	.word	0x0000000e


	//----- nvinfo : EIATTR_FRAME_SIZE
	.align		4
.L_5:
        /*0024*/ 	.byte	0x04, 0x11
        /*0026*/ 	.short	(.L_7 - .L_6)
	.align		4
.L_6:
        /*0028*/ 	.word	index@(_Z20MatrixAdditionKernelIA32_iEvPT_S2_S2_)
        /*002c*/ 	.word	0x00000000


	//----- nvinfo : EIATTR_MIN_STACK_SIZE
	.align		4
.L_7:
        /*0030*/ 	.byte	0x04, 0x12
        /*0032*/ 	.short	(.L_9 - .L_8)
	.align		4
.L_8:
        /*0034*/ 	.word	index@(_Z20MatrixAdditionKernelIA32_iEvPT_S2_S2_)
        /*0038*/ 	.word	0x00000000


	//----- nvinfo : EIATTR_MIN_STACK_SIZE
	.align		4
.L_9:
        /*003c*/ 	.byte	0x04, 0x12
        /*003e*/ 	.short	(.L_11 - .L_10)
	.align		4
.L_10:
        /*0040*/ 	.word	index@(_Z15DataInputKernelIA32_iEvPT_S2_)
        /*0044*/ 	.word	0x00000000
.L_11:


//--------------------- .nv.compat                --------------------------
	.section	.nv.compat,"",@"SHT_CUDA_COMPAT_INFO"
	.align	4
        /*0000*/ 	.byte	0x02, 0x09, 0x00, 0x00, 0x02, 0x02, 0x01, 0x00, 0x02, 0x05, 0x05, 0x00, 0x03, 0x07, 0x01, 0x01
        /*0010*/ 	.byte	0x02, 0x03, 0x00, 0x00, 0x02, 0x06, 0x01, 0x00, 0x04, 0x0b, 0x08, 0x00, 0x09, 0x00, 0x00, 0x00
        /*0020*/ 	.byte	0x00, 0x00, 0x00, 0x00


//--------------------- .nv.info._Z20MatrixAdditionKernelIA32_iEvPT_S2_S2_ --------------------------
	.section	.nv.info._Z20MatrixAdditionKernelIA32_iEvPT_S2_S2_,"",@"SHT_CUDA_INFO"
	.sectionflags	@""
	.align	4


	//----- nvinfo : EIATTR_CUDA_API_VERSION
	.align		4
        /*0000*/ 	.byte	0x04, 0x37
        /*0002*/ 	.short	(.L_13 - .L_12)
.L_12:
        /*0004*/ 	.word	0x00000082


	//----- nvinfo : EIATTR_KPARAM_INFO
	.align		4
.L_13:
        /*0008*/ 	.byte	0x04, 0x17
        /*000a*/ 	.short	(.L_15 - .L_14)
.L_14:
        /*000c*/ 	.word	0x00000000
        /*0010*/ 	.short	0x0002
        /*0012*/ 	.short	0x0010
        /*0014*/ 	.byte	0x00, 0xf5, 0x21, 0x00


	//----- nvinfo : EIATTR_KPARAM_INFO
	.align		4
.L_15:
        /*0018*/ 	.byte	0x04, 0x17
        /*001a*/ 	.short	(.L_17 - .L_16)
.L_16:
        /*001c*/ 	.word	0x00000000
        /*0020*/ 	.short	0x0001
        /*0022*/ 	.short	0x0008
        /*0024*/ 	.byte	0x00, 0xf5, 0x21, 0x00


	//----- nvinfo : EIATTR_KPARAM_INFO
	.align		4
.L_17:
        /*0028*/ 	.byte	0x04, 0x17
        /*002a*/ 	.short	(.L_19 - .L_18)
.L_18:
        /*002c*/ 	.word	0x00000000
        /*0030*/ 	.short	0x0000
        /*0032*/ 	.short	0x0000
        /*0034*/ 	.byte	0x00, 0xf5, 0x21, 0x00


	//----- nvinfo : EIATTR_SPARSE_MMA_MASK
	.align		4
.L_19:
        /*0038*/ 	.byte	0x03, 0x50
        /*003a*/ 	.short	0x0000


	//----- nvinfo : EIATTR_MAXREG_COUNT
	.align		4
        /*003c*/ 	.byte	0x03, 0x1b
        /*003e*/ 	.short	0x00ff


	//----- nvinfo : EIATTR_MERCURY_ISA_VERSION
	.align		4
        /*0040*/ 	.byte	0x03, 0x5f
        /*0042*/ 	.short	0x0101


	//----- nvinfo : EIATTR_VRC_CTA_INIT_COUNT
	.align		4
        /*0044*/ 	.byte	0x02, 0x4a
	.zero		1
	.zero		1


	//----- nvinfo : EIATTR_EXIT_INSTR_OFFSETS
	.align		4
        /*0048*/ 	.byte	0x04, 0x1c
        /*004a*/ 	.short	(.L_21 - .L_20)


	//   ....[0]....
.L_20:
        /*004c*/ 	.word	0x000000b0


	//   ....[1]....
        /*0050*/ 	.word	0x000001a0


	//----- nvinfo : EIATTR_CBANK_PARAM_SIZE
	.align		4
.L_21:
        /*0054*/ 	.byte	0x03, 0x19
        /*0056*/ 	.short	0x0018


	//----- nvinfo : EIATTR_PARAM_CBANK
	.align		4
        /*0058*/ 	.byte	0x04, 0x0a
        /*005a*/ 	.short	(.L_23 - .L_22)
	.align		4
.L_22:
        /*005c*/ 	.word	index@(.nv.constant0._Z20MatrixAdditionKernelIA32_iEvPT_S2_S2_)
        /*0060*/ 	.short	0x0380
        /*0062*/ 	.short	0x0018


	//----- nvinfo : EIATTR_SW_WAR
	.align		4
.L_23:
        /*0064*/ 	.byte	0x04, 0x36
        /*0066*/ 	.short	(.L_25 - .L_24)
.L_24:
        /*0068*/ 	.word	0x00000008
.L_25:


//--------------------- .nv.info._Z15DataInputKernelIA32_iEvPT_S2_ --------------------------
	.section	.nv.info._Z15DataInputKernelIA32_iEvPT_S2_,"",@"SHT_CUDA_INFO"
	.sectionflags	@""
	.align	4


	//----- nvinfo : EIATTR_CUDA_API_VERSION
	.align		4
        /*0000*/ 	.byte	0x04, 0x37
        /*0002*/ 	.short	(.L_27 - .L_26)
.L_26:
        /*0004*/ 	.word	0x00000082


	//----- nvinfo : EIATTR_KPARAM_INFO
	.align		4
.L_27:
        /*0008*/ 	.byte	0x04, 0x17
        /*000a*/ 	.short	(.L_29 - .L_28)
.L_28:
        /*000c*/ 	.word	0x00000000
        /*0010*/ 	.short	0x0001
        /*0012*/ 	.short	0x0008
        /*0014*/ 	.byte	0x00, 0xf5, 0x21, 0x00


	//----- nvinfo : EIATTR_KPARAM_INFO
	.align		4
.L_29:
        /*0018*/ 	.byte	0x04, 0x17
        /*001a*/ 	.short	(.L_31 - .L_30)
.L_30:
        /*001c*/ 	.word	0x00000000
        /*0020*/ 	.short	0x0000
        /*0022*/ 	.short	0x0000
        /*0024*/ 	.byte	0x00, 0xf5, 0x21, 0x00


	//----- nvinfo : EIATTR_SPARSE_MMA_MASK
	.align		4
.L_31:
        /*0028*/ 	.byte	0x03, 0x50
        /*002a*/ 	.short	0x0000


	//----- nvinfo : EIATTR_MAXREG_COUNT
	.align		4
        /*002c*/ 	.byte	0x03, 0x1b
        /*002e*/ 	.short	0x00ff


	//----- nvinfo : EIATTR_MERCURY_ISA_VERSION
	.align		4
        /*0030*/ 	.byte	0x03, 0x5f
        /*0032*/ 	.short	0x0101


	//----- nvinfo : EIATTR_VRC_CTA_INIT_COUNT
	.align		4
        /*0034*/ 	.byte	0x02, 0x4a
	.zero		1
	.zero		1


	//----- nvinfo : EIATTR_EXIT_INSTR_OFFSETS
	.align		4
        /*0038*/ 	.byte	0x04, 0x1c
        /*003a*/ 	.short	(.L_33 - .L_32)


	//   ....[0]....
.L_32:
        /*003c*/ 	.word	0x000000b0


	//   ....[1]....
        /*0040*/ 	.word	0x00000170


	//----- nvinfo : EIATTR_CBANK_PARAM_SIZE
	.align		4
.L_33:
        /*0044*/ 	.byte	0x03, 0x19
        /*0046*/ 	.short	0x0010


	//----- nvinfo : EIATTR_PARAM_CBANK
	.align		4
        /*0048*/ 	.byte	0x04, 0x0a
        /*004a*/ 	.short	(.L_35 - .L_34)
	.align		4
.L_34:
        /*004c*/ 	.word	index@(.nv.constant0._Z15DataInputKernelIA32_iEvPT_S2_)
        /*0050*/ 	.short	0x0380
        /*0052*/ 	.short	0x0010


	//----- nvinfo : EIATTR_SW_WAR
	.align		4
.L_35:
        /*0054*/ 	.byte	0x04, 0x36
        /*0056*/ 	.short	(.L_37 - .L_36)
.L_36:
        /*0058*/ 	.word	0x00000008
.L_37:


//--------------------- .nv.callgraph             --------------------------
	.section	.nv.callgraph,"",@"SHT_CUDA_CALLGRAPH"
	.align	4
	.sectionentsize	8
	.align		4
        /*0000*/ 	.word	0x00000000
	.align		4
        /*0004*/ 	.word	0xffffffff
	.align		4
        /*0008*/ 	.word	0x00000000
	.align		4
        /*000c*/ 	.word	0xfffffffe
	.align		4
        /*0010*/ 	.word	0x00000000
	.align		4
        /*0014*/ 	.word	0xfffffffd
	.align		4
        /*0018*/ 	.word	0x00000000
	.align		4
        /*001c*/ 	.word	0xfffffffc


//--------------------- .text._Z20MatrixAdditionKernelIA32_iEvPT_S2_S2_ --------------------------
	.section	.text._Z20MatrixAdditionKernelIA32_iEvPT_S2_S2_,"ax",@progbits
	.align	128
        .global         _Z20MatrixAdditionKernelIA32_iEvPT_S2_S2_
        .type           _Z20MatrixAdditionKernelIA32_iEvPT_S2_S2_,@function
        .size           _Z20MatrixAdditionKernelIA32_iEvPT_S2_S2_,(.L_x_2 - _Z20MatrixAdditionKernelIA32_iEvPT_S2_S2_)
        .other          _Z20MatrixAdditionKernelIA32_iEvPT_S2_S2_,@"STO_CUDA_ENTRY STV_DEFAULT"
_Z20MatrixAdditionKernelIA32_iEvPT_S2_S2_:
.text._Z20MatrixAdditionKernelIA32_iEvPT_S2_S2_:
[----:B------:R-:W-:Y:S01]  /*0000*/  LDC R1, c[0x0][0x37c] ;  /* 0x0000df00ff017b82 */ /* 0x000fe20000000800 */
[----:B------:R-:W0:Y:S01]  /*0010*/  S2R R11, SR_CTAID.Y ;  /* 0x00000000000b7919 */ /* 0x000e220000002600 */
[----:B------:R-:W1:Y:S01]  /*0020*/  LDCU UR4, c[0x0][0x360] ;  /* 0x00006c00ff0477ac */ /* 0x000e620008000800 */
[----:B------:R-:W0:Y:S01]  /*0030*/  S2R R2, SR_TID.Y ;  /* 0x0000000000027919 */ /* 0x000e220000002200 */
[----:B------:R-:W0:Y:S01]  /*0040*/  LDCU UR5, c[0x0][0x364] ;  /* 0x00006c80ff0577ac */ /* 0x000e220008000800 */
[----:B------:R-:W1:Y:S01]  /*0050*/  S2R R9, SR_CTAID.X ;  /* 0x0000000000097919 */ /* 0x000e620000002500 */
[----:B------:R-:W1:Y:S01]  /*0060*/  S2R R0, SR_TID.X ;  /* 0x0000000000007919 */ /* 0x000e620000002100 */
[----:B0-----:R-:W-:-:S05]  /*0070*/  IMAD R11, R11, UR5, R2 ;  /* 0x000000050b0b7c24 */ /* 0x001fca000f8e0202 */
[----:B------:R-:W-:Y:S01]  /*0080*/  ISETP.GT.U32.AND P0, PT, R11, 0x1f, PT ;  /* 0x0000001f0b00780c */ /* 0x000fe20003f04070 */
[----:B-1----:R-:W-:-:S05]  /*0090*/  IMAD R9, R9, UR4, R0 ;  /* 0x0000000409097c24 */ /* 0x002fca000f8e0200 */
[----:B------:R-:W-:-:S13]  /*00a0*/  ISETP.GT.OR P0, PT, R9, 0x1f, P0 ;  /* 0x0000001f0900780c */ /* 0x000fda0000704670 */
[----:B------:R-:W-:Y:S05]  /*00b0*/  @P0 EXIT ;  /* 0x000000000000094d */ /* 0x000fea0003800000 */
[----:B------:R-:W0:Y:S01]  /*00c0*/  LDC.64 R2, c[0x0][0x380] ;  /* 0x0000e000ff027b82 */ /* 0x000e220000000a00 */
[----:B------:R-:W1:Y:S07]  /*00d0*/  LDCU.64 UR4, c[0x0][0x358] ;  /* 0x00006b00ff0477ac */ /* 0x000e6e0008000a00 */
[----:B------:R-:W2:Y:S08]  /*00e0*/  LDC.64 R4, c[0x0][0x388] ;  /* 0x0000e200ff047b82 */ /* 0x000eb00000000a00 */
[----:B------:R-:W3:Y:S01]  /*00f0*/  LDC.64 R6, c[0x0][0x390] ;  /* 0x0000e400ff067b82 */ /* 0x000ee20000000a00 */
[----:B0-----:R-:W-:-:S04]  /*0100*/  IMAD.WIDE R2, R9, 0x80, R2 ;  /* 0x0000008009027825 */ /* 0x001fc800078e0202 */
[----:B------:R-:W-:-:S04]  /*0110*/  IMAD.WIDE.U32 R2, R11, 0x4, R2 ;  /* 0x000000040b027825 */ /* 0x000fc800078e0002 */
[----:B--2---:R-:W-:Y:S02]  /*0120*/  IMAD.WIDE R4, R9, 0x80, R4 ;  /* 0x0000008009047825 */ /* 0x004fe400078e0204 */
[----:B-1----:R-:W2:Y:S02]  /*0130*/  LDG.E R2, desc[UR4][R2.64] ;  /* 0x0000000402027981 */ /* 0x002ea4000c1e1900 */
[----:B------:R-:W-:-:S06]  /*0140*/  IMAD.WIDE.U32 R4, R11, 0x4, R4 ;  /* 0x000000040b047825 */ /* 0x000fcc00078e0004 */
[----:B------:R-:W2:Y:S01]  /*0150*/  LDG.E R5, desc[UR4][R4.64] ;  /* 0x0000000404057981 */ /* 0x000ea2000c1e1900 */
[----:B---3--:R-:W-:-:S04]  /*0160*/  IMAD.WIDE R6, R9, 0x80, R6 ;  /* 0x0000008009067825 */ /* 0x008fc800078e0206 */
[----:B------:R-:W-:Y:S01]  /*0170*/  IMAD.WIDE.U32 R6, R11, 0x4, R6 ;  /* 0x000000040b067825 */ /* 0x000fe200078e0006 */
[----:B--2---:R-:W-:-:S05]  /*0180*/  IADD3 R9, PT, PT, R2, R5, RZ ;  /* 0x0000000502097210 */ /* 0x004fca0007ffe0ff */
[----:B------:R-:W-:Y:S01]  /*0190*/  STG.E desc[UR4][R6.64], R9 ;  /* 0x0000000906007986 */ /* 0x000fe2000c101904 */
[----:B------:R-:W-:Y:S05]  /*01a0*/  EXIT ;  /* 0x000000000000794d */ /* 0x000fea0003800000 */
.L_x_0:
[----:B------:R-:W-:-:S00]  /*01b0*/  BRA `(.L_x_0) ;  /* 0xfffffffc00fc7947 */ /* 0x000fc0000383ffff */
[----:B------:R-:W-:-:S00]  /*01c0*/  NOP ;  /* 0x0000000000007918 */ /* 0x000fc00000000000 */
        /* <DEDUP_REMOVED lines=11> */
.L_x_2:


//--------------------- .text._Z15DataInputKernelIA32_iEvPT_S2_ --------------------------
	.section	.text._Z15DataInputKernelIA32_iEvPT_S2_,"ax",@progbits
	.align	128
        .global         _Z15DataInputKernelIA32_iEvPT_S2_
        .type           _Z15DataInputKernelIA32_iEvPT_S2_,@function
        .size           _Z15DataInputKernelIA32_iEvPT_S2_,(.L_x_3 - _Z15DataInputKernelIA32_iEvPT_S2_)
        .other          _Z15DataInputKernelIA32_iEvPT_S2_,@"STO_CUDA_ENTRY STV_DEFAULT"
_Z15DataInputKernelIA32_iEvPT_S2_:
.text._Z15DataInputKernelIA32_iEvPT_S2_:
        /* <DEDUP_REMOVED lines=14> */
[----:B------:R-:W2:Y:S01]  /*00e0*/  LDC.64 R4, c[0x0][0x388] ;  /* 0x0000e200ff047b82 */ /* 0x000ea20000000a00 */
[----:B0-----:R-:W-:-:S04]  /*00f0*/  IMAD.WIDE R2, R7, 0x80, R2 ;  /* 0x0000008007027825 */ /* 0x001fc800078e0202 */
[----:B------:R-:W-:-:S04]  /*0100*/  IMAD.WIDE.U32 R2, R9, 0x4, R2 ;  /* 0x0000000409027825 */ /* 0x000fc800078e0002 */
[----:B--2---:R-:W-:-:S04]  /*0110*/  IMAD.WIDE R4, R7, 0x80, R4 ;  /* 0x0000008007047825 */ /* 0x004fc800078e0204 */
[----:B------:R-:W-:Y:S02]  /*0120*/  HFMA2 R7, -RZ, RZ, 0, 1.1920928955078125e-07 ;  /* 0x00000002ff077431 */ /* 0x000fe400000001ff */
[----:B------:R-:W-:Y:S01]  /*0130*/  IMAD.WIDE.U32 R4, R9, 0x4, R4 ;  /* 0x0000000409047825 */ /* 0x000fe200078e0004 */
[----:B------:R-:W-:Y:S02]  /*0140*/  MOV R9, 0x3 ;  /* 0x0000000300097802 */ /* 0x000fe40000000f00 */
[----:B-1----:R-:W-:Y:S04]  /*0150*/  STG.E desc[UR4][R2.64], R7 ;  /* 0x0000000702007986 */ /* 0x002fe8000c101904 */
[----:B------:R-:W-:Y:S01]  /*0160*/  STG.E desc[UR4][R4.64], R9 ;  /* 0x0000000904007986 */ /* 0x000fe2000c101904 */
[----:B------:R-:W-:Y:S05]  /*0170*/  EXIT ;  /* 0x000000000000794d */ /* 0x000fea0003800000 */
.L_x_1:
        /* <DEDUP_REMOVED lines=16> */
.L_x_3:


//--------------------- .nv.shared.reserved.0     --------------------------
	.section	.nv.shared.reserved.0,"aw",@nobits
	.weak		__nv_reservedSMEM_offset_0_alias
	.size		__nv_reservedSMEM_offset_0_alias, 0, 64
	.other		__nv_reservedSMEM_offset_0_alias,@"STO_CUDA_RESERVED_SHARED STV_DEFAULT"
__nv_reservedSMEM_offset_0_alias:
	.zero		0
	.zero		64


//--------------------- .nv.constant0._Z20MatrixAdditionKernelIA32_iEvPT_S2_S2_ --------------------------
	.section	.nv.constant0._Z20MatrixAdditionKernelIA32_iEvPT_S2_S2_,"a",@progbits
	.sectionflags	@""
	.align	4
.nv.constant0._Z20MatrixAdditionKernelIA32_iEvPT_S2_S2_:
	.zero		920


//--------------------- .nv.constant0._Z15DataInputKernelIA32_iEvPT_S2_ --------------------------
	.section	.nv.constant0._Z15DataInputKernelIA32_iEvPT_S2_,"a",@progbits
	.sectionflags	@""
	.align	4
.nv.constant0._Z15DataInputKernelIA32_iEvPT_S2_:
	.zero		912


//--------------------- SYMBOLS --------------------------

	.type		.nv.reservedSmem.offset0,@object
	.size		.nv.reservedSmem.offset0,0x4
